	.headerflags	@"EF_CUDA_TEXMODE_UNIFIED EF_CUDA_64BIT_ADDRESS EF_CUDA_ACCELERATORS EF_CUDA_SM90 EF_CUDA_VIRTUAL_SM(EF_CUDA_SM90)"
	.elftype	@"ET_EXEC"


//--------------------- .nv.info                  --------------------------
	.section	.nv.info,"",@"SHT_CUDA_INFO"
	.align	4


	//----- nvinfo : EIATTR_REGCOUNT
	.align		4
        /*0000*/ 	.byte	0x04, 0x2f
        /*0002*/ 	.short	(.L_3 - .L_2)
	.align		4
.L_2:
        /*0004*/ 	.word	index@(triton_poi_fused__native_batch_norm_legit_no_training_convolution_relu_8)
        /*0008*/ 	.word	0x00000016


	//----- nvinfo : EIATTR_MIN_STACK_SIZE
	.align		4
.L_3:
        /*000c*/ 	.byte	0x04, 0x12
        /*000e*/ 	.short	(.L_5 - .L_4)
	.align		4
.L_4:
        /*0010*/ 	.word	index@(triton_poi_fused__native_batch_norm_legit_no_training_convolution_relu_8)
        /*0014*/ 	.word	0x00000000


	//----- nvinfo : EIATTR_FRAME_SIZE
	.align		4
.L_5:
        /*0018*/ 	.byte	0x04, 0x11
        /*001a*/ 	.short	(.L_7 - .L_6)
	.align		4
.L_6:
        /*001c*/ 	.word	index@(triton_poi_fused__native_batch_norm_legit_no_training_convolution_relu_8)
        /*0020*/ 	.word	0x00000000


	//----- nvinfo : EIATTR_MIN_STACK_SIZE
	.align		4
.L_7:
        /*0024*/ 	.byte	0x04, 0x12
        /*0026*/ 	.short	(.L_9 - .L_8)
	.align		4
.L_8:
        /*0028*/ 	.word	index@(triton_poi_fused__native_batch_norm_legit_no_training_convolution_relu_8)
        /*002c*/ 	.word	0x00000000
.L_9:


//--------------------- .nv.info.triton_poi_fused__native_batch_norm_legit_no_training_convolution_relu_8 --------------------------
	.section	.nv.info.triton_poi_fused__native_batch_norm_legit_no_training_convolution_relu_8,"",@"SHT_CUDA_INFO"
	.sectionflags	@""
	.align	4


	//----- nvinfo : EIATTR_CUDA_API_VERSION
	.align		4
        /*0000*/ 	.byte	0x04, 0x37
        /*0002*/ 	.short	(.L_11 - .L_10)
.L_10:
        /*0004*/ 	.word	0x0000007c


	//----- nvinfo : EIATTR_KPARAM_INFO
	.align		4
.L_11:
        /*0008*/ 	.byte	0x04, 0x17
        /*000a*/ 	.short	(.L_13 - .L_12)
.L_12:
        /*000c*/ 	.word	0x00000000
        /*0010*/ 	.short	0x0007
        /*0012*/ 	.short	0x0038
        /*0014*/ 	.byte	0x00, 0xf0, 0x11, 0x00


	//----- nvinfo : EIATTR_KPARAM_INFO
	.align		4
.L_13:
        /*0018*/ 	.byte	0x04, 0x17
        /*001a*/ 	.short	(.L_15 - .L_14)
.L_14:
        /*001c*/ 	.word	0x00000000
        /*0020*/ 	.short	0x0006
        /*0022*/ 	.short	0x0030
        /*0024*/ 	.byte	0x00, 0xf4, 0x21, 0x00


	//----- nvinfo : EIATTR_KPARAM_INFO
	.align		4
.L_15:
        /*0028*/ 	.byte	0x04, 0x17
        /*002a*/ 	.short	(.L_17 - .L_16)
.L_16:
        /*002c*/ 	.word	0x00000000
        /*0030*/ 	.short	0x0005
        /*0032*/ 	.short	0x0028
        /*0034*/ 	.byte	0x00, 0xf4, 0x21, 0x00


	//----- nvinfo : EIATTR_KPARAM_INFO
	.align		4
.L_17:
        /*0038*/ 	.byte	0x04, 0x17
        /*003a*/ 	.short	(.L_19 - .L_18)
.L_18:
        /*003c*/ 	.word	0x00000000
        /*0040*/ 	.short	0x0004
        /*0042*/ 	.short	0x0020
        /*0044*/ 	.byte	0x00, 0xf4, 0x21, 0x00


	//----- nvinfo : EIATTR_KPARAM_INFO
	.align		4
.L_19:
        /*0048*/ 	.byte	0x04, 0x17
        /*004a*/ 	.short	(.L_21 - .L_20)
.L_20:
        /*004c*/ 	.word	0x00000000
        /*0050*/ 	.short	0x0003
        /*0052*/ 	.short	0x0018
        /*0054*/ 	.byte	0x00, 0xf4, 0x21, 0x00


	//----- nvinfo : EIATTR_KPARAM_INFO
	.align		4
.L_21:
        /*0058*/ 	.byte	0x04, 0x17
        /*005a*/ 	.short	(.L_23 - .L_22)
.L_22:
        /*005c*/ 	.word	0x00000000
        /*0060*/ 	.short	0x0002
        /*0062*/ 	.short	0x0010
        /*0064*/ 	.byte	0x00, 0xf4, 0x21, 0x00


	//----- nvinfo : EIATTR_KPARAM_INFO
	.align		4
.L_23:
        /*0068*/ 	.byte	0x04, 0x17
        /*006a*/ 	.short	(.L_25 - .L_24)
.L_24:
        /*006c*/ 	.word	0x00000000
        /*0070*/ 	.short	0x0001
        /*0072*/ 	.short	0x0008
        /*0074*/ 	.byte	0x00, 0xf4, 0x21, 0x00


	//----- nvinfo : EIATTR_KPARAM_INFO
	.align		4
.L_25:
        /*0078*/ 	.byte	0x04, 0x17
        /*007a*/ 	.short	(.L_27 - .L_26)
.L_26:
        /*007c*/ 	.word	0x00000000
        /*0080*/ 	.short	0x0000
        /*0082*/ 	.short	0x0000
        /*0084*/ 	.byte	0x00, 0xf4, 0x21, 0x00


	//----- nvinfo : EIATTR_SPARSE_MMA_MASK
	.align		4
.L_27:
        /*0088*/ 	.byte	0x03, 0x50
        /*008a*/ 	.short	0x0000


	//----- nvinfo : EIATTR_MAXREG_COUNT
	.align		4
        /*008c*/ 	.byte	0x03, 0x1b
        /*008e*/ 	.short	0x00ff


	//----- nvinfo : EIATTR_EXIT_INSTR_OFFSETS
	.align		4
        /*0090*/ 	.byte	0x04, 0x1c
        /*0092*/ 	.short	(.L_29 - .L_28)


	//   ....[0]....
.L_28:
        /*0094*/ 	.word	0x00000420


	//----- nvinfo : EIATTR_REQNTID
	.align		4
.L_29:
        /*0098*/ 	.byte	0x04, 0x10
        /*009a*/ 	.short	(.L_31 - .L_30)
.L_30:
        /*009c*/ 	.word	0x00000100
        /*00a0*/ 	.word	0x00000001
        /*00a4*/ 	.word	0x00000001


	//----- nvinfo : EIATTR_CBANK_PARAM_SIZE
	.align		4
.L_31:
        /*00a8*/ 	.byte	0x03, 0x19
        /*00aa*/ 	.short	0x003c


	//----- nvinfo : EIATTR_PARAM_CBANK
	.align		4
        /*00ac*/ 	.byte	0x04, 0x0a
        /*00ae*/ 	.short	(.L_33 - .L_32)
	.align		4
.L_32:
        /*00b0*/ 	.word	index@(.nv.constant0.triton_poi_fused__native_batch_norm_legit_no_training_convolution_relu_8)
        /*00b4*/ 	.short	0x0210
        /*00b6*/ 	.short	0x003c


	//----- nvinfo : EIATTR_SW_WAR
	.align		4
.L_33:
        /*00b8*/ 	.byte	0x04, 0x36
        /*00ba*/ 	.short	(.L_35 - .L_34)
.L_34:
        /*00bc*/ 	.word	0x00000008
.L_35:


//--------------------- .nv.callgraph             --------------------------
	.section	.nv.callgraph,"",@"SHT_CUDA_CALLGRAPH"
	.align	4
	.sectionentsize	8
	.align		4
        /*0000*/ 	.word	0x00000000
	.align		4
        /*0004*/ 	.word	0xffffffff
	.align		4
        /*0008*/ 	.word	0x00000000
	.align		4
        /*000c*/ 	.word	0xfffffffe
	.align		4
        /*0010*/ 	.word	0x00000000
	.align		4
        /*0014*/ 	.word	0xfffffffd
	.align		4
        /*0018*/ 	.word	0x00000000
	.align		4
        /*001c*/ 	.word	0xfffffffc


//--------------------- .nv.constant4             --------------------------
	.section	.nv.constant4,"a",@progbits
	.align	8
	.align		8
.nv.constant4:
        /*0000*/ 	.dword	_$_str
	.align		8
        /*0008*/ 	.dword	_$_str_$_2


//--------------------- .text.triton_poi_fused__native_batch_norm_legit_no_training_convolution_relu_8 --------------------------
	.section	.text.triton_poi_fused__native_batch_norm_legit_no_training_convolution_relu_8,"ax",@progbits
	.align	128
        .global         triton_poi_fused__native_batch_norm_legit_no_training_convolution_relu_8
        .type           triton_poi_fused__native_batch_norm_legit_no_training_convolution_relu_8,@function
        .size           triton_poi_fused__native_batch_norm_legit_no_training_convolution_relu_8,(.L_x_1 - triton_poi_fused__native_batch_norm_legit_no_training_convolution_relu_8)
        .other          triton_poi_fused__native_batch_norm_legit_no_training_convolution_relu_8,@"STO_CUDA_ENTRY STV_DEFAULT"
triton_poi_fused__native_batch_norm_legit_no_training_convolution_relu_8:
.text.triton_poi_fused__native_batch_norm_legit_no_training_convolution_relu_8:
[----:B------:R-:W-:Y:S01]  /*0000*/  LDC R1, c[0x0][0x28] ;  /* 0x00000a00ff017b82 */ /* 0x000fe20000000800 */
[----:B------:R-:W1:Y:S07]  /*0010*/  S2R R0, SR_TID.X ;  /* 0x0000000000007919 */ /* 0x000e6e0000002100 */
[----:B------:R-:W2:Y:S01]  /*0020*/  LDC.64 R6, c[0x0][0x228] ;  /* 0x00008a00ff067b82 */ /* 0x000ea20000000a00 */
[----:B------:R-:W-:Y:S01]  /*0030*/  ULDC.64 UR4, c[0x0][0x208] ;  /* 0x0000820000047ab9 */ /* 0x000fe20000000a00 */
[----:B------:R-:W3:Y:S06]  /*0040*/  S2R R3, SR_CTAID.X ;  /* 0x0000000000037919 */ /* 0x000eec0000002500 */
[----:B------:R-:W4:Y:S08]  /*0050*/  LDC.64 R12, c[0x0][0x218] ;  /* 0x00008600ff0c7b82 */ /* 0x000f300000000a00 */
[----:B------:R-:W5:Y:S08]  /*0060*/  LDC.64 R14, c[0x0][0x220] ;  /* 0x00008800ff0e7b82 */ /* 0x000f700000000a00 */
[----:B------:R-:W5:Y:S01]  /*0070*/  LDC.64 R10, c[0x0][0x238] ;  /* 0x00008e00ff0a7b82 */ /* 0x000f620000000a00 */
[----:B-1----:R-:W-:-:S07]  /*0080*/  SHF.L.U32 R0, R0, 0x1, RZ ;  /* 0x0000000100007819 */ /* 0x002fce00000006ff */
[----:B------:R-:W1:Y:S01]  /*0090*/  LDC.64 R16, c[0x0][0x230] ;  /* 0x00008c00ff107b82 */ /* 0x000e620000000a00 */
[----:B------:R-:W-:-:S04]  /*00a0*/  LOP3.LUT R0, R0, 0x1fe, RZ, 0xc0, !PT ;  /* 0x000001fe00007812 */ /* 0x000fc800078ec0ff */
[----:B---3--:R-:W-:-:S05]  /*00b0*/  LEA R0, R3, R0, 0x9 ;  /* 0x0000000003007211 */ /* 0x008fca00078e48ff */
[----:B------:R-:W-:-:S05]  /*00c0*/  IMAD.HI R2, R0, 0x2aaaaaab, RZ ;  /* 0x2aaaaaab00027827 */ /* 0x000fca00078e02ff */
[----:B------:R-:W-:-:S04]  /*00d0*/  SHF.R.U32.HI R3, RZ, 0x1f, R2 ;  /* 0x0000001fff037819 */ /* 0x000fc80000011602 */
[----:B------:R-:W-:-:S05]  /*00e0*/  LEA.HI R3, R2, R3, RZ, 0x1c ;  /* 0x0000000302037211 */ /* 0x000fca00078fe0ff */
[----:B------:R-:W-:Y:S02]  /*00f0*/  IMAD R8, R3, -0x60, R0 ;  /* 0xffffffa003087824 */ /* 0x000fe400078e0200 */
[----:B------:R-:W3:Y:S02]  /*0100*/  LDC.64 R2, c[0x0][0x210] ;  /* 0x00008400ff027b82 */ /* 0x000ee40000000a00 */
[----:B--2---:R-:W-:-:S06]  /*0110*/  IMAD.WIDE R6, R8, 0x4, R6 ;  /* 0x0000000408067825 */ /* 0x004fcc00078e0206 */
[----:B------:R-:W2:Y:S01]  /*0120*/  LDG.E.EL.64 R6, desc[UR4][R6.64] ;  /* 0x0000000406067981 */ /* 0x000ea2000c2e1b00 */
[----:B----4-:R-:W-:-:S04]  /*0130*/  IMAD.WIDE R12, R8, 0x4, R12 ;  /* 0x00000004080c7825 */ /* 0x010fc800078e020c */
[C---:B-----5:R-:W-:Y:S02]  /*0140*/  IMAD.WIDE R14, R8.reuse, 0x4, R14 ;  /* 0x00000004080e7825 */ /* 0x060fe400078e020e */
[----:B------:R-:W4:Y:S02]  /*0150*/  LDG.E.EL.64 R12, desc[UR4][R12.64] ;  /* 0x000000040c0c7981 */ /* 0x000f24000c2e1b00 */
[C---:B0-----:R-:W-:Y:S02]  /*0160*/  IMAD.WIDE R10, R8.reuse, 0x4, R10 ;  /* 0x00000004080a7825 */ /* 0x041fe400078e020a */
[----:B------:R-:W5:Y:S02]  /*0170*/  LDG.E.EL.64 R14, desc[UR4][R14.64] ;  /* 0x000000040e0e7981 */ /* 0x000f64000c2e1b00 */
[----:B-1----:R-:W-:Y:S02]  /*0180*/  IMAD.WIDE R16, R8, 0x4, R16 ;  /* 0x0000000408107825 */ /* 0x002fe400078e0210 */
[----:B------:R-:W4:Y:S02]  /*0190*/  LDG.E.EL.64 R10, desc[UR4][R10.64] ;  /* 0x000000040a0a7981 */ /* 0x000f24000c2e1b00 */
[----:B---3--:R-:W-:-:S02]  /*01a0*/  IMAD.WIDE R2, R0, 0x4, R2 ;  /* 0x0000000400027825 */ /* 0x008fc400078e0202 */
[----:B------:R0:W3:Y:S04]  /*01b0*/  LDG.E.EL.64 R8, desc[UR4][R16.64] ;  /* 0x0000000410087981 */ /* 0x0000e8000c2e1b00 */
[----:B------:R-:W4:Y:S01]  /*01c0*/  LDG.E.64 R4, desc[UR4][R2.64] ;  /* 0x0000000402047981 */ /* 0x000f22000c1e1b00 */
[----:B0-----:R-:W-:Y:S01]  /*01d0*/  HFMA2.MMA R16, -RZ, RZ, 1.625, 0 ;  /* 0x3e800000ff107435 */ /* 0x001fe200000001ff */
[----:B--2---:R-:W-:Y:S01]  /*01e0*/  FADD R6, R6, 0.0010000000474974513054 ;  /* 0x3a83126f06067421 */ /* 0x004fe20000000000 */
[----:B------:R-:W-:-:S03]  /*01f0*/  FADD R7, R7, 0.0010000000474974513054 ;  /* 0x3a83126f07077421 */ /* 0x000fc60000000000 */
[----:B------:R-:W0:Y:S08]  /*0200*/  MUFU.SQRT R18, R6 ;  /* 0x0000000600127308 */ /* 0x000e300000002000 */
[----:B------:R1:W2:Y:S01]  /*0210*/  MUFU.SQRT R19, R7 ;  /* 0x0000000700137308 */ /* 0x0002a20000002000 */
[C---:B0-----:R-:W-:Y:S02]  /*0220*/  FSETP.GT.AND P0, PT, R18.reuse, 8.50705917302346158658e+37, PT ;  /* 0x7e8000001200780b */ /* 0x041fe40003f04000 */
[----:B------:R-:W-:Y:S01]  /*0230*/  FSETP.GEU.AND P2, PT, R18, 1.175494350822287508e-38, PT ;  /* 0x008000001200780b */ /* 0x000fe20003f4e000 */
[----:B-1----:R-:W0:Y:S01]  /*0240*/  LDC.64 R6, c[0x0][0x240] ;  /* 0x00009000ff067b82 */ /* 0x002e220000000a00 */
[----:B--2---:R-:W-:-:S02]  /*0250*/  FSETP.GT.AND P1, PT, R19, 8.50705917302346158658e+37, PT ;  /* 0x7e8000001300780b */ /* 0x004fc40003f24000 */
[----:B------:R-:W-:-:S07]  /*0260*/  FSETP.GEU.AND P3, PT, R19, 1.175494350822287508e-38, PT ;  /* 0x008000001300780b */ /* 0x000fce0003f6e000 */
[----:B------:R-:W-:-:S04]  /*0270*/  @P0 FMUL R18, R18, 0.25 ;  /* 0x3e80000012120820 */ /* 0x000fc80000400000 */
[----:B------:R-:W-:Y:S01]  /*0280*/  @!P2 FMUL R18, R18, 16777216 ;  /* 0x4b8000001212a820 */ /* 0x000fe20000400000 */
[----:B------:R-:W-:-:S04]  /*0290*/  @P1 FMUL R19, R19, 0.25 ;  /* 0x3e80000013131820 */ /* 0x000fc80000400000 */
[----:B------:R-:W-:Y:S01]  /*02a0*/  @!P3 FMUL R19, R19, 16777216 ;  /* 0x4b8000001313b820 */ /* 0x000fe20000400000 */
[----:B------:R-:W1:Y:S01]  /*02b0*/  MUFU.RCP R18, R18 ;  /* 0x0000001200127308 */ /* 0x000e620000001000 */
[----:B------:R-:W-:-:S07]  /*02c0*/  FSEL R17, R16, 1, P0 ;  /* 0x3f80000010117808 */ /* 0x000fce0000000000 */
[----:B------:R-:W2:Y:S01]  /*02d0*/  MUFU.RCP R19, R19 ;  /* 0x0000001300137308 */ /* 0x000ea20000001000 */
[----:B------:R-:W-:Y:S01]  /*02e0*/  FSEL R16, R16, 1, P1 ;  /* 0x3f80000010107808 */ /* 0x000fe20000800000 */
[----:B------:R-:W-:Y:S01]  /*02f0*/  @!P2 FMUL R17, R17, 16777216 ;  /* 0x4b8000001111a820 */ /* 0x000fe20000400000 */
[----:B----4-:R-:W-:Y:S01]  /*0300*/  FADD R4, R4, R12 ;  /* 0x0000000c04047221 */ /* 0x010fe20000000000 */
[----:B------:R-:W-:Y:S02]  /*0310*/  FADD R5, R5, R13 ;  /* 0x0000000d05057221 */ /* 0x000fe40000000000 */
[----:B------:R-:W-:Y:S01]  /*0320*/  @!P3 FMUL R16, R16, 16777216 ;  /* 0x4b8000001010b820 */ /* 0x000fe20000400000 */
[----:B-1----:R-:W-:Y:S01]  /*0330*/  FMUL R17, R18, R17 ;  /* 0x0000001112117220 */ /* 0x002fe20000400000 */
[----:B-----5:R-:W-:Y:S01]  /*0340*/  FADD R14, -R14, R4 ;  /* 0x000000040e0e7221 */ /* 0x020fe20000000100 */
[----:B------:R-:W-:Y:S01]  /*0350*/  FADD R15, -R15, R5 ;  /* 0x000000050f0f7221 */ /* 0x000fe20000000100 */
[----:B--2---:R-:W-:-:S02]  /*0360*/  FMUL R16, R19, R16 ;  /* 0x0000001013107220 */ /* 0x004fc40000400000 */
[----:B------:R-:W-:Y:S02]  /*0370*/  FMUL R17, R14, R17 ;  /* 0x000000110e117220 */ /* 0x000fe40000400000 */
[----:B------:R-:W-:Y:S02]  /*0380*/  FMUL R16, R15, R16 ;  /* 0x000000100f107220 */ /* 0x000fe40000400000 */
[----:B---3--:R-:W-:Y:S02]  /*0390*/  FFMA R8, R8, R17, R10 ;  /* 0x0000001108087223 */ /* 0x008fe4000000000a */
[----:B------:R-:W-:-:S03]  /*03a0*/  FFMA R9, R9, R16, R11 ;  /* 0x0000001009097223 */ /* 0x000fc6000000000b */
[----:B------:R-:W-:Y:S02]  /*03b0*/  FSETP.GEU.AND P0, PT, R8, RZ, PT ;  /* 0x000000ff0800720b */ /* 0x000fe40003f0e000 */
[C---:B------:R-:W-:Y:S01]  /*03c0*/  FSETP.GEU.AND P1, PT, R9.reuse, RZ, PT ;  /* 0x000000ff0900720b */ /* 0x040fe20003f2e000 */
[----:B0-----:R-:W-:Y:S01]  /*03d0*/  IMAD.WIDE R6, R0, 0x4, R6 ;  /* 0x0000000400067825 */ /* 0x001fe200078e0206 */
[----:B------:R-:W-:Y:S02]  /*03e0*/  FSEL R8, R8, RZ, P0 ;  /* 0x000000ff08087208 */ /* 0x000fe40000000000 */
[----:B------:R-:W-:Y:S01]  /*03f0*/  FSEL R9, R9, RZ, P1 ;  /* 0x000000ff09097208 */ /* 0x000fe20000800000 */
[----:B------:R-:W-:Y:S04]  /*0400*/  STG.E.64 desc[UR4][R2.64], R4 ;  /* 0x0000000402007986 */ /* 0x000fe8000c101b04 */
[----:B------:R-:W-:Y:S01]  /*0410*/  STG.E.64 desc[UR4][R6.64], R8 ;  /* 0x0000000806007986 */ /* 0x000fe2000c101b04 */
[----:B------:R-:W-:Y:S05]  /*0420*/  EXIT ;  /* 0x000000000000794d */ /* 0x000fea0003800000 */
.L_x_0:
[----:B------:R-:W-:-:S00]  /*0430*/  BRA `(.L_x_0) ;  /* 0xfffffffc00fc7947 */ /* 0x000fc0000383ffff */
[----:B------:R-:W-:-:S00]  /*0440*/  NOP ;  /* 0x0000000000007918 */ /* 0x000fc00000000000 */
        /* <DEDUP_REMOVED lines=11> */
.L_x_1:


//--------------------- .nv.global.init           --------------------------
	.section	.nv.global.init,"aw",@progbits
.nv.global.init:
	.type		_$_str,@object
	.size		_$_str,(_$_str_$_2 - _$_str)
_$_str:
        /*0000*/ 	.byte	0x5f, 0x5f, 0x43, 0x55, 0x44, 0x41, 0x5f, 0x46, 0x54, 0x5a, 0x00
	.type		_$_str_$_2,@object
	.size		_$_str_$_2,(.L_1 - _$_str_$_2)
_$_str_$_2:
        /*000b*/ 	.byte	0x5f, 0x5f, 0x43, 0x55, 0x44, 0x41, 0x5f, 0x50, 0x52, 0x45, 0x43, 0x5f, 0x53, 0x51, 0x52, 0x54
        /*001b*/ 	.byte	0x00
.L_1:


//--------------------- .nv.constant0.triton_poi_fused__native_batch_norm_legit_no_training_convolution_relu_8 --------------------------
	.section	.nv.constant0.triton_poi_fused__native_batch_norm_legit_no_training_convolution_relu_8,"a",@progbits
	.sectionflags	@""
	.align	4
.nv.constant0.triton_poi_fused__native_batch_norm_legit_no_training_convolution_relu_8:
	.zero		588
